//
// Generated by NVIDIA NVVM Compiler
//
// Compiler Build ID: CL-36424714
// Cuda compilation tools, release 13.0, V13.0.88
// Based on NVVM 20.0.0
//

.version 9.0
.target sm_100
.address_size 64

	// .globl	_Z16transpose_kernelPKfPfii
// _ZZ22transpose_tiled_kernelPKfPfiiE4tile has been demoted

.visible .entry _Z16transpose_kernelPKfPfii(
	.param .u64 .ptr .align 1 _Z16transpose_kernelPKfPfii_param_0,
	.param .u64 .ptr .align 1 _Z16transpose_kernelPKfPfii_param_1,
	.param .u32 _Z16transpose_kernelPKfPfii_param_2,
	.param .u32 _Z16transpose_kernelPKfPfii_param_3
)
{
	.reg .pred 	%p<2>;
	.reg .b32 	%r<12>;
	.reg .b32 	%f<2>;
	.reg .b64 	%rd<9>;

	ld.param.u64 	%rd1, [_Z16transpose_kernelPKfPfii_param_0];
	ld.param.u64 	%rd2, [_Z16transpose_kernelPKfPfii_param_1];
	ld.param.u32 	%r2, [_Z16transpose_kernelPKfPfii_param_2];
	ld.param.u32 	%r3, [_Z16transpose_kernelPKfPfii_param_3];
	mov.u32 	%r4, %ctaid.x;
	mov.u32 	%r5, %ntid.x;
	mov.u32 	%r6, %tid.x;
	mad.lo.s32 	%r1, %r4, %r5, %r6;
	mul.lo.s32 	%r7, %r3, %r2;
	setp.ge.s32 	%p1, %r1, %r7;
	@%p1 bra 	$L__BB0_2;
	cvta.to.global.u64 	%rd3, %rd1;
	cvta.to.global.u64 	%rd4, %rd2;
	div.s32 	%r8, %r1, %r3;
	mul.lo.s32 	%r9, %r8, %r3;
	sub.s32 	%r10, %r1, %r9;
	mad.lo.s32 	%r11, %r10, %r2, %r8;
	mul.wide.s32 	%rd5, %r1, 4;
	add.s64 	%rd6, %rd3, %rd5;
	ld.global.f32 	%f1, [%rd6];
	mul.wide.s32 	%rd7, %r11, 4;
	add.s64 	%rd8, %rd4, %rd7;
	st.global.f32 	[%rd8], %f1;
$L__BB0_2:
	ret;

}
	// .globl	_Z19transpose_2d_kernelPKfPfii
.visible .entry _Z19transpose_2d_kernelPKfPfii(
	.param .u64 .ptr .align 1 _Z19transpose_2d_kernelPKfPfii_param_0,
	.param .u64 .ptr .align 1 _Z19transpose_2d_kernelPKfPfii_param_1,
	.param .u32 _Z19transpose_2d_kernelPKfPfii_param_2,
	.param .u32 _Z19transpose_2d_kernelPKfPfii_param_3
)
{
	.reg .pred 	%p<4>;
	.reg .b32 	%r<13>;
	.reg .b32 	%f<2>;
	.reg .b64 	%rd<9>;

	ld.param.u64 	%rd1, [_Z19transpose_2d_kernelPKfPfii_param_0];
	ld.param.u64 	%rd2, [_Z19transpose_2d_kernelPKfPfii_param_1];
	ld.param.u32 	%r3, [_Z19transpose_2d_kernelPKfPfii_param_2];
	ld.param.u32 	%r4, [_Z19transpose_2d_kernelPKfPfii_param_3];
	mov.u32 	%r5, %ctaid.y;
	mov.u32 	%r6, %ntid.y;
	mov.u32 	%r7, %tid.y;
	mad.lo.s32 	%r1, %r5, %r6, %r7;
	mov.u32 	%r8, %ctaid.x;
	mov.u32 	%r9, %ntid.x;
	mov.u32 	%r10, %tid.x;
	mad.lo.s32 	%r2, %r8, %r9, %r10;
	setp.ge.s32 	%p1, %r1, %r3;
	setp.ge.s32 	%p2, %r2, %r4;
	or.pred  	%p3, %p1, %p2;
	@%p3 bra 	$L__BB1_2;
	cvta.to.global.u64 	%rd3, %rd1;
	cvta.to.global.u64 	%rd4, %rd2;
	mad.lo.s32 	%r11, %r4, %r1, %r2;
	mad.lo.s32 	%r12, %r3, %r2, %r1;
	mul.wide.s32 	%rd5, %r11, 4;
	add.s64 	%rd6, %rd3, %rd5;
	ld.global.f32 	%f1, [%rd6];
	mul.wide.s32 	%rd7, %r12, 4;
	add.s64 	%rd8, %rd4, %rd7;
	st.global.f32 	[%rd8], %f1;
$L__BB1_2:
	ret;

}
	// .globl	_Z22transpose_tiled_kernelPKfPfii
.visible .entry _Z22transpose_tiled_kernelPKfPfii(
	.param .u64 .ptr .align 1 _Z22transpose_tiled_kernelPKfPfii_param_0,
	.param .u64 .ptr .align 1 _Z22transpose_tiled_kernelPKfPfii_param_1,
	.param .u32 _Z22transpose_tiled_kernelPKfPfii_param_2,
	.param .u32 _Z22transpose_tiled_kernelPKfPfii_param_3
)
{
	.reg .pred 	%p<7>;
	.reg .b32 	%r<24>;
	.reg .b32 	%f<3>;
	.reg .b64 	%rd<9>;
	// demoted variable
	.shared .align 4 .b8 _ZZ22transpose_tiled_kernelPKfPfiiE4tile[4224];
	ld.param.u64 	%rd1, [_Z22transpose_tiled_kernelPKfPfii_param_0];
	ld.param.u64 	%rd2, [_Z22transpose_tiled_kernelPKfPfii_param_1];
	ld.param.u32 	%r9, [_Z22transpose_tiled_kernelPKfPfii_param_2];
	ld.param.u32 	%r10, [_Z22transpose_tiled_kernelPKfPfii_param_3];
	mov.u32 	%r11, %ctaid.x;
	shl.b32 	%r1, %r11, 5;
	mov.u32 	%r2, %tid.x;
	add.s32 	%r3, %r1, %r2;
	mov.u32 	%r12, %ctaid.y;
	shl.b32 	%r4, %r12, 5;
	mov.u32 	%r5, %tid.y;
	add.s32 	%r6, %r4, %r5;
	setp.ge.s32 	%p1, %r6, %r9;
	setp.ge.s32 	%p2, %r3, %r10;
	or.pred  	%p3, %p1, %p2;
	@%p3 bra 	$L__BB2_2;
	cvta.to.global.u64 	%rd3, %rd1;
	mad.lo.s32 	%r13, %r10, %r6, %r3;
	mul.wide.s32 	%rd4, %r13, 4;
	add.s64 	%rd5, %rd3, %rd4;
	ld.global.f32 	%f1, [%rd5];
	mov.u32 	%r14, _ZZ22transpose_tiled_kernelPKfPfiiE4tile;
	mad.lo.s32 	%r15, %r5, 132, %r14;
	shl.b32 	%r16, %r2, 2;
	add.s32 	%r17, %r15, %r16;
	st.shared.f32 	[%r17], %f1;
$L__BB2_2:
	bar.sync 	0;
	add.s32 	%r18, %r4, %r2;
	add.s32 	%r8, %r1, %r5;
	setp.ge.s32 	%p4, %r8, %r10;
	setp.ge.s32 	%p5, %r18, %r9;
	or.pred  	%p6, %p4, %p5;
	@%p6 bra 	$L__BB2_4;
	mov.u32 	%r19, _ZZ22transpose_tiled_kernelPKfPfiiE4tile;
	mad.lo.s32 	%r20, %r2, 132, %r19;
	shl.b32 	%r21, %r5, 2;
	add.s32 	%r22, %r20, %r21;
	ld.shared.f32 	%f2, [%r22];
	mad.lo.s32 	%r23, %r9, %r8, %r18;
	cvta.to.global.u64 	%rd6, %rd2;
	mul.wide.s32 	%rd7, %r23, 4;
	add.s64 	%rd8, %rd6, %rd7;
	st.global.f32 	[%rd8], %f2;
$L__BB2_4:
	ret;

}


// ===== COMPILED SASS (sm_100) =====

	.target	sm_100

	.elftype	@"ET_EXEC"


//--------------------- .note.nv.tkinfo           --------------------------
	.section	.note.nv.tkinfo,"",@"SHT_NOTE"
	.sectionflags	@"SHF_NOTE_NV_TKINFO"
	.tkinfo
        /*0018*/ 	.word	0x00000002
        /*0030*/ 	.string	""
        /*0030*/ 	.string	"ptxas"
        /*0030*/ 	.string	"Cuda compilation tools, release 13.0, V13.0.88"
        /*0030*/ 	.string	"Build cuda_13.0.r13.0/compiler.36424714_0"
        /*0030*/ 	.string	"-arch sm_100 -m 64 "



//--------------------- .note.nv.cuinfo           --------------------------
	.section	.note.nv.cuinfo,"",@"SHT_NOTE"
	.sectionflags	@"SHF_NOTE_NV_CUINFO"
        /*0018*/ 	.short	0x0002
        /*001a*/ 	.short	0x0064
        /*001c*/ 	.short	0x0082
	.zero		2


//--------------------- .nv.info                  --------------------------
	.section	.nv.info,"",@"SHT_CUDA_INFO"
	.align	4


	//----- nvinfo : EIATTR_REGCOUNT
	.align		4
        /*0000*/ 	.byte	0x04, 0x2f
        /*0002*/ 	.short	(.L_1 - .L_0)
	.align		4
.L_0:
        /*0004*/ 	.word	index@(_Z16transpose_kernelPKfPfii)
        /*0008*/ 	.word	0x00000010


	//----- nvinfo : EIATTR_FRAME_SIZE
	.align		4
.L_1:
        /*000c*/ 	.byte	0x04, 0x11
        /*000e*/ 	.short	(.L_3 - .L_2)
	.align		4
.L_2:
        /*0010*/ 	.word	index@(_Z16transpose_kernelPKfPfii)
        /*0014*/ 	.word	0x00000000


	//----- nvinfo : EIATTR_REGCOUNT
	.align		4
.L_3:
        /*0018*/ 	.byte	0x04, 0x2f
        /*001a*/ 	.short	(.L_5 - .L_4)
	.align		4
.L_4:
        /*001c*/ 	.word	index@(_Z19transpose_2d_kernelPKfPfii)
        /*0020*/ 	.word	0x0000000a


	//----- nvinfo : EIATTR_FRAME_SIZE
	.align		4
.L_5:
        /*0024*/ 	.byte	0x04, 0x11
        /*0026*/ 	.short	(.L_7 - .L_6)
	.align		4
.L_6:
        /*0028*/ 	.word	index@(_Z19transpose_2d_kernelPKfPfii)
        /*002c*/ 	.word	0x00000000


	//----- nvinfo : EIATTR_REGCOUNT
	.align		4
.L_7:
        /*0030*/ 	.byte	0x04, 0x2f
        /*0032*/ 	.short	(.L_9 - .L_8)
	.align		4
.L_8:
        /*0034*/ 	.word	index@(_Z22transpose_tiled_kernelPKfPfii)
        /*0038*/ 	.word	0x0000000c


	//----- nvinfo : EIATTR_FRAME_SIZE
	.align		4
.L_9:
        /*003c*/ 	.byte	0x04, 0x11
        /*003e*/ 	.short	(.L_11 - .L_10)
	.align		4
.L_10:
        /*0040*/ 	.word	index@(_Z22transpose_tiled_kernelPKfPfii)
        /*0044*/ 	.word	0x00000000


	//----- nvinfo : EIATTR_MIN_STACK_SIZE
	.align		4
.L_11:
        /*0048*/ 	.byte	0x04, 0x12
        /*004a*/ 	.short	(.L_13 - .L_12)
	.align		4
.L_12:
        /*004c*/ 	.word	index@(_Z22transpose_tiled_kernelPKfPfii)
        /*0050*/ 	.word	0x00000000


	//----- nvinfo : EIATTR_MIN_STACK_SIZE
	.align		4
.L_13:
        /*0054*/ 	.byte	0x04, 0x12
        /*0056*/ 	.short	(.L_15 - .L_14)
	.align		4
.L_14:
        /*0058*/ 	.word	index@(_Z19transpose_2d_kernelPKfPfii)
        /*005c*/ 	.word	0x00000000


	//----- nvinfo : EIATTR_MIN_STACK_SIZE
	.align		4
.L_15:
        /*0060*/ 	.byte	0x04, 0x12
        /*0062*/ 	.short	(.L_17 - .L_16)
	.align		4
.L_16:
        /*0064*/ 	.word	index@(_Z16transpose_kernelPKfPfii)
        /*0068*/ 	.word	0x00000000
.L_17:


//--------------------- .nv.compat                --------------------------
	.section	.nv.compat,"",@"SHT_CUDA_COMPAT_INFO"
	.align	4
        /*0000*/ 	.byte	0x02, 0x09, 0x00, 0x00, 0x02, 0x02, 0x01, 0x00, 0x02, 0x05, 0x05, 0x00, 0x03, 0x07, 0x01, 0x01
        /*0010*/ 	.byte	0x02, 0x03, 0x00, 0x00, 0x02, 0x06, 0x01, 0x00, 0x04, 0x0b, 0x08, 0x00, 0x09, 0x00, 0x00, 0x00
        /*0020*/ 	.byte	0x00, 0x00, 0x00, 0x00


//--------------------- .nv.info._Z22transpose_tiled_kernelPKfPfii --------------------------
	.section	.nv.info._Z22transpose_tiled_kernelPKfPfii,"",@"SHT_CUDA_INFO"
	.sectionflags	@""
	.align	4


	//----- nvinfo : EIATTR_CUDA_API_VERSION
	.align		4
        /*0000*/ 	.byte	0x04, 0x37
        /*0002*/ 	.short	(.L_19 - .L_18)
.L_18:
        /*0004*/ 	.word	0x00000082


	//----- nvinfo : EIATTR_KPARAM_INFO
	.align		4
.L_19:
        /*0008*/ 	.byte	0x04, 0x17
        /*000a*/ 	.short	(.L_21 - .L_20)
.L_20:
        /*000c*/ 	.word	0x00000000
        /*0010*/ 	.short	0x0003
        /*0012*/ 	.short	0x0014
        /*0014*/ 	.byte	0x00, 0xf0, 0x11, 0x00


	//----- nvinfo : EIATTR_KPARAM_INFO
	.align		4
.L_21:
        /*0018*/ 	.byte	0x04, 0x17
        /*001a*/ 	.short	(.L_23 - .L_22)
.L_22:
        /*001c*/ 	.word	0x00000000
        /*0020*/ 	.short	0x0002
        /*0022*/ 	.short	0x0010
        /*0024*/ 	.byte	0x00, 0xf0, 0x11, 0x00


	//----- nvinfo : EIATTR_KPARAM_INFO
	.align		4
.L_23:
        /*0028*/ 	.byte	0x04, 0x17
        /*002a*/ 	.short	(.L_25 - .L_24)
.L_24:
        /*002c*/ 	.word	0x00000000
        /*0030*/ 	.short	0x0001
        /*0032*/ 	.short	0x0008
        /*0034*/ 	.byte	0x00, 0xf5, 0x21, 0x00


	//----- nvinfo : EIATTR_KPARAM_INFO
	.align		4
.L_25:
        /*0038*/ 	.byte	0x04, 0x17
        /*003a*/ 	.short	(.L_27 - .L_26)
.L_26:
        /*003c*/ 	.word	0x00000000
        /*0040*/ 	.short	0x0000
        /*0042*/ 	.short	0x0000
        /*0044*/ 	.byte	0x00, 0xf5, 0x21, 0x00


	//----- nvinfo : EIATTR_SPARSE_MMA_MASK
	.align		4
.L_27:
        /*0048*/ 	.byte	0x03, 0x50
        /*004a*/ 	.short	0x0000


	//----- nvinfo : EIATTR_MAXREG_COUNT
	.align		4
        /*004c*/ 	.byte	0x03, 0x1b
        /*004e*/ 	.short	0x00ff


	//----- nvinfo : EIATTR_NUM_BARRIERS
	.align		4
        /*0050*/ 	.byte	0x02, 0x4c
        /*0052*/ 	.byte	0x01
	.zero		1


	//----- nvinfo : EIATTR_MERCURY_ISA_VERSION
	.align		4
        /*0054*/ 	.byte	0x03, 0x5f
        /*0056*/ 	.short	0x0101


	//----- nvinfo : EIATTR_VRC_CTA_INIT_COUNT
	.align		4
        /*0058*/ 	.byte	0x02, 0x4a
	.zero		1
	.zero		1


	//----- nvinfo : EIATTR_EXIT_INSTR_OFFSETS
	.align		4
        /*005c*/ 	.byte	0x04, 0x1c
        /*005e*/ 	.short	(.L_29 - .L_28)


	//   ....[0]....
.L_28:
        /*0060*/ 	.word	0x000001a0


	//   ....[1]....
        /*0064*/ 	.word	0x00000250


	//----- nvinfo : EIATTR_CBANK_PARAM_SIZE
	.align		4
.L_29:
        /*0068*/ 	.byte	0x03, 0x19
        /*006a*/ 	.short	0x0018


	//----- nvinfo : EIATTR_PARAM_CBANK
	.align		4
        /*006c*/ 	.byte	0x04, 0x0a
        /*006e*/ 	.short	(.L_31 - .L_30)
	.align		4
.L_30:
        /*0070*/ 	.word	index@(.nv.constant0._Z22transpose_tiled_kernelPKfPfii)
        /*0074*/ 	.short	0x0380
        /*0076*/ 	.short	0x0018


	//----- nvinfo : EIATTR_SW_WAR
	.align		4
.L_31:
        /*0078*/ 	.byte	0x04, 0x36
        /*007a*/ 	.short	(.L_33 - .L_32)
.L_32:
        /*007c*/ 	.word	0x00000008
.L_33:


//--------------------- .nv.info._Z19transpose_2d_kernelPKfPfii --------------------------
	.section	.nv.info._Z19transpose_2d_kernelPKfPfii,"",@"SHT_CUDA_INFO"
	.sectionflags	@""
	.align	4


	//----- nvinfo : EIATTR_CUDA_API_VERSION
	.align		4
        /*0000*/ 	.byte	0x04, 0x37
        /*0002*/ 	.short	(.L_35 - .L_34)
.L_34:
        /*0004*/ 	.word	0x00000082


	//----- nvinfo : EIATTR_KPARAM_INFO
	.align		4
.L_35:
        /*0008*/ 	.byte	0x04, 0x17
        /*000a*/ 	.short	(.L_37 - .L_36)
.L_36:
        /*000c*/ 	.word	0x00000000
        /*0010*/ 	.short	0x0003
        /*0012*/ 	.short	0x0014
        /*0014*/ 	.byte	0x00, 0xf0, 0x11, 0x00


	//----- nvinfo : EIATTR_KPARAM_INFO
	.align		4
.L_37:
        /*0018*/ 	.byte	0x04, 0x17
        /*001a*/ 	.short	(.L_39 - .L_38)
.L_38:
        /*001c*/ 	.word	0x00000000
        /*0020*/ 	.short	0x0002
        /*0022*/ 	.short	0x0010
        /*0024*/ 	.byte	0x00, 0xf0, 0x11, 0x00


	//----- nvinfo : EIATTR_KPARAM_INFO
	.align		4
.L_39:
        /*0028*/ 	.byte	0x04, 0x17
        /*002a*/ 	.short	(.L_41 - .L_40)
.L_40:
        /*002c*/ 	.word	0x00000000
        /*0030*/ 	.short	0x0001
        /*0032*/ 	.short	0x0008
        /*0034*/ 	.byte	0x00, 0xf5, 0x21, 0x00


	//----- nvinfo : EIATTR_KPARAM_INFO
	.align		4
.L_41:
        /*0038*/ 	.byte	0x04, 0x17
        /*003a*/ 	.short	(.L_43 - .L_42)
.L_42:
        /*003c*/ 	.word	0x00000000
        /*0040*/ 	.short	0x0000
        /*0042*/ 	.short	0x0000
        /*0044*/ 	.byte	0x00, 0xf5, 0x21, 0x00


	//----- nvinfo : EIATTR_SPARSE_MMA_MASK
	.align		4
.L_43:
        /*0048*/ 	.byte	0x03, 0x50
        /*004a*/ 	.short	0x0000


	//----- nvinfo : EIATTR_MAXREG_COUNT
	.align		4
        /*004c*/ 	.byte	0x03, 0x1b
        /*004e*/ 	.short	0x00ff


	//----- nvinfo : EIATTR_MERCURY_ISA_VERSION
	.align		4
        /*0050*/ 	.byte	0x03, 0x5f
        /*0052*/ 	.short	0x0101


	//----- nvinfo : EIATTR_VRC_CTA_INIT_COUNT
	.align		4
        /*0054*/ 	.byte	0x02, 0x4a
	.zero		1
	.zero		1


	//----- nvinfo : EIATTR_EXIT_INSTR_OFFSETS
	.align		4
        /*0058*/ 	.byte	0x04, 0x1c
        /*005a*/ 	.short	(.L_45 - .L_44)


	//   ....[0]....
.L_44:
        /*005c*/ 	.word	0x000000c0


	//   ....[1]....
        /*0060*/ 	.word	0x00000160


	//----- nvinfo : EIATTR_CBANK_PARAM_SIZE
	.align		4
.L_45:
        /*0064*/ 	.byte	0x03, 0x19
        /*0066*/ 	.short	0x0018


	//----- nvinfo : EIATTR_PARAM_CBANK
	.align		4
        /*0068*/ 	.byte	0x04, 0x0a
        /*006a*/ 	.short	(.L_47 - .L_46)
	.align		4
.L_46:
        /*006c*/ 	.word	index@(.nv.constant0._Z19transpose_2d_kernelPKfPfii)
        /*0070*/ 	.short	0x0380
        /*0072*/ 	.short	0x0018


	//----- nvinfo : EIATTR_SW_WAR
	.align		4
.L_47:
        /*0074*/ 	.byte	0x04, 0x36
        /*0076*/ 	.short	(.L_49 - .L_48)
.L_48:
        /*0078*/ 	.word	0x00000008
.L_49:


//--------------------- .nv.info._Z16transpose_kernelPKfPfii --------------------------
	.section	.nv.info._Z16transpose_kernelPKfPfii,"",@"SHT_CUDA_INFO"
	.sectionflags	@""
	.align	4


	//----- nvinfo : EIATTR_CUDA_API_VERSION
	.align		4
        /*0000*/ 	.byte	0x04, 0x37
        /*0002*/ 	.short	(.L_51 - .L_50)
.L_50:
        /*0004*/ 	.word	0x00000082


	//----- nvinfo : EIATTR_KPARAM_INFO
	.align		4
.L_51:
        /*0008*/ 	.byte	0x04, 0x17
        /*000a*/ 	.short	(.L_53 - .L_52)
.L_52:
        /*000c*/ 	.word	0x00000000
        /*0010*/ 	.short	0x0003
        /*0012*/ 	.short	0x0014
        /*0014*/ 	.byte	0x00, 0xf0, 0x11, 0x00


	//----- nvinfo : EIATTR_KPARAM_INFO
	.align		4
.L_53:
        /*0018*/ 	.byte	0x04, 0x17
        /*001a*/ 	.short	(.L_55 - .L_54)
.L_54:
        /*001c*/ 	.word	0x00000000
        /*0020*/ 	.short	0x0002
        /*0022*/ 	.short	0x0010
        /*0024*/ 	.byte	0x00, 0xf0, 0x11, 0x00


	//----- nvinfo : EIATTR_KPARAM_INFO
	.align		4
.L_55:
        /*0028*/ 	.byte	0x04, 0x17
        /*002a*/ 	.short	(.L_57 - .L_56)
.L_56:
        /*002c*/ 	.word	0x00000000
        /*0030*/ 	.short	0x0001
        /*0032*/ 	.short	0x0008
        /*0034*/ 	.byte	0x00, 0xf5, 0x21, 0x00


	//----- nvinfo : EIATTR_KPARAM_INFO
	.align		4
.L_57:
        /*0038*/ 	.byte	0x04, 0x17
        /*003a*/ 	.short	(.L_59 - .L_58)
.L_58:
        /*003c*/ 	.word	0x00000000
        /*0040*/ 	.short	0x0000
        /*0042*/ 	.short	0x0000
        /*0044*/ 	.byte	0x00, 0xf5, 0x21, 0x00


	//----- nvinfo : EIATTR_SPARSE_MMA_MASK
	.align		4
.L_59:
        /*0048*/ 	.byte	0x03, 0x50
        /*004a*/ 	.short	0x0000


	//----- nvinfo : EIATTR_MAXREG_COUNT
	.align		4
        /*004c*/ 	.byte	0x03, 0x1b
        /*004e*/ 	.short	0x00ff


	//----- nvinfo : EIATTR_MERCURY_ISA_VERSION
	.align		4
        /*0050*/ 	.byte	0x03, 0x5f
        /*0052*/ 	.short	0x0101


	//----- nvinfo : EIATTR_VRC_CTA_INIT_COUNT
	.align		4
        /*0054*/ 	.byte	0x02, 0x4a
	.zero		1
	.zero		1


	//----- nvinfo : EIATTR_EXIT_INSTR_OFFSETS
	.align		4
        /*0058*/ 	.byte	0x04, 0x1c
        /*005a*/ 	.short	(.L_61 - .L_60)


	//   ....[0]....
.L_60:
        /*005c*/ 	.word	0x00000080


	//   ....[1]....
        /*0060*/ 	.word	0x000002a0


	//----- nvinfo : EIATTR_CBANK_PARAM_SIZE
	.align		4
.L_61:
        /*0064*/ 	.byte	0x03, 0x19
        /*0066*/ 	.short	0x0018


	//----- nvinfo : EIATTR_PARAM_CBANK
	.align		4
        /*0068*/ 	.byte	0x04, 0x0a
        /*006a*/ 	.short	(.L_63 - .L_62)
	.align		4
.L_62:
        /*006c*/ 	.word	index@(.nv.constant0._Z16transpose_kernelPKfPfii)
        /*0070*/ 	.short	0x0380
        /*0072*/ 	.short	0x0018


	//----- nvinfo : EIATTR_SW_WAR
	.align		4
.L_63:
        /*0074*/ 	.byte	0x04, 0x36
        /*0076*/ 	.short	(.L_65 - .L_64)
.L_64:
        /*0078*/ 	.word	0x00000008
.L_65:


//--------------------- .nv.callgraph             --------------------------
	.section	.nv.callgraph,"",@"SHT_CUDA_CALLGRAPH"
	.align	4
	.sectionentsize	8
	.align		4
        /*0000*/ 	.word	0x00000000
	.align		4
        /*0004*/ 	.word	0xffffffff
	.align		4
        /*0008*/ 	.word	0x00000000
	.align		4
        /*000c*/ 	.word	0xfffffffe
	.align		4
        /*0010*/ 	.word	0x00000000
	.align		4
        /*0014*/ 	.word	0xfffffffd
	.align		4
        /*0018*/ 	.word	0x00000000
	.align		4
        /*001c*/ 	.word	0xfffffffc


//--------------------- .text._Z22transpose_tiled_kernelPKfPfii --------------------------
	.section	.text._Z22transpose_tiled_kernelPKfPfii,"ax",@progbits
	.align	128
        .global         _Z22transpose_tiled_kernelPKfPfii
        .type           _Z22transpose_tiled_kernelPKfPfii,@function
        .size           _Z22transpose_tiled_kernelPKfPfii,(.L_x_3 - _Z22transpose_tiled_kernelPKfPfii)
        .other          _Z22transpose_tiled_kernelPKfPfii,@"STO_CUDA_ENTRY STV_DEFAULT"
_Z22transpose_tiled_kernelPKfPfii:
.text._Z22transpose_tiled_kernelPKfPfii:
[----:B------:R-:W-:Y:S01]  /*0000*/  LDC R1, c[0x0][0x37c] ;  /* 0x0000df00ff017b82 */ /* 0x000fe20000000800 */
[----:B------:R-:W0:Y:S01]  /*0010*/  S2R R7, SR_CTAID.X ;  /* 0x0000000000077919 */ /* 0x000e220000002500 */
[----:B------:R-:W1:Y:S01]  /*0020*/  LDCU.64 UR6, c[0x0][0x390] ;  /* 0x00007200ff0677ac */ /* 0x000e620008000a00 */
[----:B------:R-:W0:Y:S01]  /*0030*/  S2R R6, SR_TID.X ;  /* 0x0000000000067919 */ /* 0x000e220000002100 */
[----:B------:R-:W2:Y:S01]  /*0040*/  LDCU.64 UR4, c[0x0][0x358] ;  /* 0x00006b00ff0477ac */ /* 0x000ea20008000a00 */
[----:B------:R-:W3:Y:S01]  /*0050*/  S2R R8, SR_TID.Y ;  /* 0x0000000000087919 */ /* 0x000ee20000002200 */
[----:B------:R-:W3:Y:S01]  /*0060*/  S2R R9, SR_CTAID.Y ;  /* 0x0000000000097919 */ /* 0x000ee20000002600 */
[----:B0-----:R-:W-:-:S05]  /*0070*/  IMAD R0, R7, 0x20, R6 ;  /* 0x0000002007007824 */ /* 0x001fca00078e0206 */
[----:B-1----:R-:W-:Y:S01]  /*0080*/  ISETP.GE.AND P0, PT, R0, UR7, PT ;  /* 0x0000000700007c0c */ /* 0x002fe2000bf06270 */
[----:B---3--:R-:W-:-:S05]  /*0090*/  IMAD R5, R9, 0x20, R8 ;  /* 0x0000002009057824 */ /* 0x008fca00078e0208 */
[----:B------:R-:W-:-:S13]  /*00a0*/  ISETP.GE.OR P0, PT, R5, UR6, P0 ;  /* 0x0000000605007c0c */ /* 0x000fda0008706670 */
[----:B------:R-:W0:Y:S01]  /*00b0*/  @!P0 LDC.64 R2, c[0x0][0x380] ;  /* 0x0000e000ff028b82 */ /* 0x000e220000000a00 */
[----:B------:R-:W-:-:S04]  /*00c0*/  @!P0 IMAD R5, R5, UR7, R0 ;  /* 0x0000000705058c24 */ /* 0x000fc8000f8e0200 */
[----:B0-----:R-:W-:-:S06]  /*00d0*/  @!P0 IMAD.WIDE R2, R5, 0x4, R2 ;  /* 0x0000000405028825 */ /* 0x001fcc00078e0202 */
[----:B--2---:R-:W2:Y:S01]  /*00e0*/  @!P0 LDG.E R2, desc[UR4][R2.64] ;  /* 0x0000000402028981 */ /* 0x004ea2000c1e1900 */
[----:B------:R-:W-:Y:S01]  /*00f0*/  @!P0 MOV R0, 0x400 ;  /* 0x0000040000008802 */ /* 0x000fe20000000f00 */
[----:B------:R-:W-:Y:S01]  /*0100*/  IMAD R7, R7, 0x20, R8 ;  /* 0x0000002007077824 */ /* 0x000fe200078e0208 */
[----:B------:R-:W-:Y:S01]  /*0110*/  LEA R4, R9, R6, 0x5 ;  /* 0x0000000609047211 */ /* 0x000fe200078e28ff */
[----:B------:R-:W0:Y:S03]  /*0120*/  @!P0 S2R R5, SR_CgaCtaId ;  /* 0x0000000000058919 */ /* 0x000e260000008800 */
[----:B------:R-:W-:-:S04]  /*0130*/  ISETP.GE.AND P1, PT, R4, UR6, PT ;  /* 0x0000000604007c0c */ /* 0x000fc8000bf26270 */
[----:B------:R-:W-:Y:S02]  /*0140*/  ISETP.GE.OR P1, PT, R7, UR7, P1 ;  /* 0x0000000707007c0c */ /* 0x000fe40008f26670 */
[----:B0-----:R-:W-:-:S05]  /*0150*/  @!P0 LEA R0, R5, R0, 0x18 ;  /* 0x0000000005008211 */ /* 0x001fca00078ec0ff */
[----:B------:R-:W-:-:S05]  /*0160*/  @!P0 IMAD R0, R8, 0x84, R0 ;  /* 0x0000008408008824 */ /* 0x000fca00078e0200 */
[----:B------:R-:W-:-:S05]  /*0170*/  @!P0 LEA R5, R6, R0, 0x2 ;  /* 0x0000000006058211 */ /* 0x000fca00078e10ff */
[----:B--2---:R0:W-:Y:S01]  /*0180*/  @!P0 STS [R5], R2 ;  /* 0x0000000205008388 */ /* 0x0041e20000000800 */
[----:B------:R-:W-:Y:S06]  /*0190*/  BAR.SYNC.DEFER_BLOCKING 0x0 ;  /* 0x0000000000007b1d */ /* 0x000fec0000010000 */
[----:B------:R-:W-:Y:S05]  /*01a0*/  @P1 EXIT ;  /* 0x000000000000194d */ /* 0x000fea0003800000 */
[----:B------:R-:W1:Y:S01]  /*01b0*/  S2R R3, SR_CgaCtaId ;  /* 0x0000000000037919 */ /* 0x000e620000008800 */
[----:B------:R-:W-:Y:S01]  /*01c0*/  MOV R0, 0x400 ;  /* 0x0000040000007802 */ /* 0x000fe20000000f00 */
[----:B------:R-:W-:-:S03]  /*01d0*/  IMAD R7, R7, UR6, R4 ;  /* 0x0000000607077c24 */ /* 0x000fc6000f8e0204 */
[----:B-1----:R-:W-:-:S05]  /*01e0*/  LEA R3, R3, R0, 0x18 ;  /* 0x0000000003037211 */ /* 0x002fca00078ec0ff */
[----:B------:R-:W-:Y:S02]  /*01f0*/  IMAD R0, R6, 0x84, R3 ;  /* 0x0000008406007824 */ /* 0x000fe400078e0203 */
[----:B0-----:R-:W0:Y:S02]  /*0200*/  LDC.64 R2, c[0x0][0x388] ;  /* 0x0000e200ff027b82 */ /* 0x001e240000000a00 */
[----:B------:R-:W-:-:S05]  /*0210*/  IMAD R0, R8, 0x4, R0 ;  /* 0x0000000408007824 */ /* 0x000fca00078e0200 */
[----:B------:R-:W1:Y:S01]  /*0220*/  LDS R5, [R0] ;  /* 0x0000000000057984 */ /* 0x000e620000000800 */
[----:B0-----:R-:W-:-:S05]  /*0230*/  IMAD.WIDE R2, R7, 0x4, R2 ;  /* 0x0000000407027825 */ /* 0x001fca00078e0202 */
[----:B-1----:R-:W-:Y:S01]  /*0240*/  STG.E desc[UR4][R2.64], R5 ;  /* 0x0000000502007986 */ /* 0x002fe2000c101904 */
[----:B------:R-:W-:Y:S05]  /*0250*/  EXIT ;  /* 0x000000000000794d */ /* 0x000fea0003800000 */
.L_x_0:
[----:B------:R-:W-:-:S00]  /*0260*/  BRA `(.L_x_0) ;  /* 0xfffffffc00fc7947 */ /* 0x000fc0000383ffff */
[----:B------:R-:W-:-:S00]  /*0270*/  NOP ;  /* 0x0000000000007918 */ /* 0x000fc00000000000 */
        /* <DEDUP_REMOVED lines=8> */
.L_x_3:


//--------------------- .text._Z19transpose_2d_kernelPKfPfii --------------------------
	.section	.text._Z19transpose_2d_kernelPKfPfii,"ax",@progbits
	.align	128
        .global         _Z19transpose_2d_kernelPKfPfii
        .type           _Z19transpose_2d_kernelPKfPfii,@function
        .size           _Z19transpose_2d_kernelPKfPfii,(.L_x_4 - _Z19transpose_2d_kernelPKfPfii)
        .other          _Z19transpose_2d_kernelPKfPfii,@"STO_CUDA_ENTRY STV_DEFAULT"
_Z19transpose_2d_kernelPKfPfii:
.text._Z19transpose_2d_kernelPKfPfii:
[----:B------:R-:W-:Y:S01]  /*0000*/  LDC R1, c[0x0][0x37c] ;  /* 0x0000df00ff017b82 */ /* 0x000fe20000000800 */
[----:B------:R-:W0:Y:S07]  /*0010*/  S2R R2, SR_TID.X ;  /* 0x0000000000027919 */ /* 0x000e2e0000002100 */
[----:B------:R-:W1:Y:S01]  /*0020*/  LDC R0, c[0x0][0x364] ;  /* 0x0000d900ff007b82 */ /* 0x000e620000000800 */
[----:B------:R-:W2:Y:S01]  /*0030*/  LDCU.64 UR6, c[0x0][0x390] ;  /* 0x00007200ff0677ac */ /* 0x000ea20008000a00 */
[----:B------:R-:W1:Y:S06]  /*0040*/  S2R R3, SR_TID.Y ;  /* 0x0000000000037919 */ /* 0x000e6c0000002200 */
[----:B------:R-:W0:Y:S08]  /*0050*/  S2UR UR5, SR_CTAID.X ;  /* 0x00000000000579c3 */ /* 0x000e300000002500 */
[----:B------:R-:W0:Y:S08]  /*0060*/  LDC R7, c[0x0][0x360] ;  /* 0x0000d800ff077b82 */ /* 0x000e300000000800 */
[----:B------:R-:W1:Y:S01]  /*0070*/  S2UR UR4, SR_CTAID.Y ;  /* 0x00000000000479c3 */ /* 0x000e620000002600 */
[----:B0-----:R-:W-:-:S05]  /*0080*/  IMAD R7, R7, UR5, R2 ;  /* 0x0000000507077c24 */ /* 0x001fca000f8e0202 */
[----:B--2---:R-:W-:Y:S01]  /*0090*/  ISETP.GE.AND P0, PT, R7, UR7, PT ;  /* 0x0000000707007c0c */ /* 0x004fe2000bf06270 */
[----:B-1----:R-:W-:-:S05]  /*00a0*/  IMAD R0, R0, UR4, R3 ;  /* 0x0000000400007c24 */ /* 0x002fca000f8e0203 */
[----:B------:R-:W-:-:S13]  /*00b0*/  ISETP.GE.OR P0, PT, R0, UR6, P0 ;  /* 0x0000000600007c0c */ /* 0x000fda0008706670 */
[----:B------:R-:W-:Y:S05]  /*00c0*/  @P0 EXIT ;  /* 0x000000000000094d */ /* 0x000fea0003800000 */
[----:B------:R-:W0:Y:S01]  /*00d0*/  LDC.64 R2, c[0x0][0x380] ;  /* 0x0000e000ff027b82 */ /* 0x000e220000000a00 */
[----:B------:R-:W1:Y:S01]  /*00e0*/  LDCU.64 UR4, c[0x0][0x358] ;  /* 0x00006b00ff0477ac */ /* 0x000e620008000a00 */
[----:B------:R-:W-:-:S04]  /*00f0*/  IMAD R5, R0, UR7, R7 ;  /* 0x0000000700057c24 */ /* 0x000fc8000f8e0207 */
[----:B0-----:R-:W-:Y:S02]  /*0100*/  IMAD.WIDE R2, R5, 0x4, R2 ;  /* 0x0000000405027825 */ /* 0x001fe400078e0202 */
[----:B------:R-:W0:Y:S04]  /*0110*/  LDC.64 R4, c[0x0][0x388] ;  /* 0x0000e200ff047b82 */ /* 0x000e280000000a00 */
[----:B-1----:R-:W2:Y:S01]  /*0120*/  LDG.E R3, desc[UR4][R2.64] ;  /* 0x0000000402037981 */ /* 0x002ea2000c1e1900 */
[----:B------:R-:W-:-:S04]  /*0130*/  IMAD R7, R7, UR6, R0 ;  /* 0x0000000607077c24 */ /* 0x000fc8000f8e0200 */
[----:B0-----:R-:W-:-:S05]  /*0140*/  IMAD.WIDE R4, R7, 0x4, R4 ;  /* 0x0000000407047825 */ /* 0x001fca00078e0204 */
[----:B--2---:R-:W-:Y:S01]  /*0150*/  STG.E desc[UR4][R4.64], R3 ;  /* 0x0000000304007986 */ /* 0x004fe2000c101904 */
[----:B------:R-:W-:Y:S05]  /*0160*/  EXIT ;  /* 0x000000000000794d */ /* 0x000fea0003800000 */
.L_x_1:
        /* <DEDUP_REMOVED lines=9> */
.L_x_4:


//--------------------- .text._Z16transpose_kernelPKfPfii --------------------------
	.section	.text._Z16transpose_kernelPKfPfii,"ax",@progbits
	.align	128
        .global         _Z16transpose_kernelPKfPfii
        .type           _Z16transpose_kernelPKfPfii,@function
        .size           _Z16transpose_kernelPKfPfii,(.L_x_5 - _Z16transpose_kernelPKfPfii)
        .other          _Z16transpose_kernelPKfPfii,@"STO_CUDA_ENTRY STV_DEFAULT"
_Z16transpose_kernelPKfPfii:
.text._Z16transpose_kernelPKfPfii:
[----:B------:R-:W-:Y:S01]  /*0000*/  LDC R1, c[0x0][0x37c] ;  /* 0x0000df00ff017b82 */ /* 0x000fe20000000800 */
[----:B------:R-:W0:Y:S07]  /*0010*/  S2R R5, SR_TID.X ;  /* 0x0000000000057919 */ /* 0x000e2e0000002100 */
[----:B------:R-:W0:Y:S08]  /*0020*/  S2UR UR4, SR_CTAID.X ;  /* 0x00000000000479c3 */ /* 0x000e300000002500 */
[----:B------:R-:W0:Y:S08]  /*0030*/  LDC R0, c[0x0][0x360] ;  /* 0x0000d800ff007b82 */ /* 0x000e300000000800 */
[----:B------:R-:W1:Y:S01]  /*0040*/  LDC.64 R2, c[0x0][0x390] ;  /* 0x0000e400ff027b82 */ /* 0x000e620000000a00 */
[----:B0-----:R-:W-:-:S02]  /*0050*/  IMAD R0, R0, UR4, R5 ;  /* 0x0000000400007c24 */ /* 0x001fc4000f8e0205 */
[----:B-1----:R-:W-:-:S05]  /*0060*/  IMAD R5, R3, R2, RZ ;  /* 0x0000000203057224 */ /* 0x002fca00078e02ff */
[----:B------:R-:W-:-:S13]  /*0070*/  ISETP.GE.AND P0, PT, R0, R5, PT ;  /* 0x000000050000720c */ /* 0x000fda0003f06270 */
[----:B------:R-:W-:Y:S05]  /*0080*/  @P0 EXIT ;  /* 0x000000000000094d */ /* 0x000fea0003800000 */
[----:B------:R-:W0:Y:S01]  /*0090*/  LDC.64 R4, c[0x0][0x380] ;  /* 0x0000e000ff047b82 */ /* 0x000e220000000a00 */
[----:B------:R-:W1:Y:S01]  /*00a0*/  LDCU.64 UR4, c[0x0][0x358] ;  /* 0x00006b00ff0477ac */ /* 0x000e620008000a00 */
[----:B0-----:R-:W-:-:S05]  /*00b0*/  IMAD.WIDE R4, R0, 0x4, R4 ;  /* 0x0000000400047825 */ /* 0x001fca00078e0204 */
[----:B-1----:R0:W2:Y:S01]  /*00c0*/  LDG.E R9, desc[UR4][R4.64] ;  /* 0x0000000404097981 */ /* 0x0020a2000c1e1900 */
[----:B------:R-:W-:-:S04]  /*00d0*/  IABS R11, R3 ;  /* 0x00000003000b7213 */ /* 0x000fc80000000000 */
[----:B------:R-:W1:Y:S01]  /*00e0*/  I2F.RP R8, R11 ;  /* 0x0000000b00087306 */ /* 0x000e620000209400 */
[----:B0-----:R-:W-:-:S07]  /*00f0*/  IABS R4, R0 ;  /* 0x0000000000047213 */ /* 0x001fce0000000000 */
[----:B-1----:R-:W0:Y:S02]  /*0100*/  MUFU.RCP R8, R8 ;  /* 0x0000000800087308 */ /* 0x002e240000001000 */
[----:B0-----:R-:W-:-:S06]  /*0110*/  IADD3 R6, PT, PT, R8, 0xffffffe, RZ ;  /* 0x0ffffffe08067810 */ /* 0x001fcc0007ffe0ff */
[----:B------:R0:W1:Y:S02]  /*0120*/  F2I.FTZ.U32.TRUNC.NTZ R7, R6 ;  /* 0x0000000600077305 */ /* 0x000064000021f000 */
[----:B0-----:R-:W-:Y:S01]  /*0130*/  IMAD.MOV.U32 R6, RZ, RZ, RZ ;  /* 0x000000ffff067224 */ /* 0x001fe200078e00ff */
[----:B-1----:R-:W-:-:S05]  /*0140*/  IADD3 R10, PT, PT, RZ, -R7, RZ ;  /* 0x80000007ff0a7210 */ /* 0x002fca0007ffe0ff */
[----:B------:R-:W-:-:S04]  /*0150*/  IMAD R13, R10, R11, RZ ;  /* 0x0000000b0a0d7224 */ /* 0x000fc800078e02ff */
[----:B------:R-:W-:-:S06]  /*0160*/  IMAD.HI.U32 R7, R7, R13, R6 ;  /* 0x0000000d07077227 */ /* 0x000fcc00078e0006 */
[----:B------:R-:W-:-:S05]  /*0170*/  IMAD.HI.U32 R7, R7, R4, RZ ;  /* 0x0000000407077227 */ /* 0x000fca00078e00ff */
[----:B------:R-:W-:-:S05]  /*0180*/  IADD3 R5, PT, PT, -R7, RZ, RZ ;  /* 0x000000ff07057210 */ /* 0x000fca0007ffe1ff */
[----:B------:R-:W-:-:S05]  /*0190*/  IMAD R4, R11, R5, R4 ;  /* 0x000000050b047224 */ /* 0x000fca00078e0204 */
[----:B------:R-:W-:-:S13]  /*01a0*/  ISETP.GT.U32.AND P2, PT, R11, R4, PT ;  /* 0x000000040b00720c */ /* 0x000fda0003f44070 */
[----:B------:R-:W-:Y:S01]  /*01b0*/  @!P2 IMAD.IADD R4, R4, 0x1, -R11 ;  /* 0x000000010404a824 */ /* 0x000fe200078e0a0b */
[----:B------:R-:W-:Y:S02]  /*01c0*/  @!P2 IADD3 R7, PT, PT, R7, 0x1, RZ ;  /* 0x000000010707a810 */ /* 0x000fe40007ffe0ff */
[----:B------:R-:W-:Y:S02]  /*01d0*/  ISETP.NE.AND P2, PT, R3, RZ, PT ;  /* 0x000000ff0300720c */ /* 0x000fe40003f45270 */
[----:B------:R-:W-:Y:S02]  /*01e0*/  ISETP.GE.U32.AND P0, PT, R4, R11, PT ;  /* 0x0000000b0400720c */ /* 0x000fe40003f06070 */
[----:B------:R-:W-:-:S04]  /*01f0*/  LOP3.LUT R4, R0, R3, RZ, 0x3c, !PT ;  /* 0x0000000300047212 */ /* 0x000fc800078e3cff */
[----:B------:R-:W-:Y:S02]  /*0200*/  ISETP.GE.AND P1, PT, R4, RZ, PT ;  /* 0x000000ff0400720c */ /* 0x000fe40003f26270 */
[----:B------:R-:W0:Y:S05]  /*0210*/  LDC.64 R4, c[0x0][0x388] ;  /* 0x0000e200ff047b82 */ /* 0x000e2a0000000a00 */
[----:B------:R-:W-:-:S06]  /*0220*/  @P0 VIADD R7, R7, 0x1 ;  /* 0x0000000107070836 */ /* 0x000fcc0000000000 */
[----:B------:R-:W-:Y:S02]  /*0230*/  @!P1 IADD3 R7, PT, PT, -R7, RZ, RZ ;  /* 0x000000ff07079210 */ /* 0x000fe40007ffe1ff */
[----:B------:R-:W-:-:S05]  /*0240*/  @!P2 LOP3.LUT R7, RZ, R3, RZ, 0x33, !PT ;  /* 0x00000003ff07a212 */ /* 0x000fca00078e33ff */
[----:B------:R-:W-:-:S04]  /*0250*/  IMAD.MOV R6, RZ, RZ, -R7 ;  /* 0x000000ffff067224 */ /* 0x000fc800078e0a07 */
[----:B------:R-:W-:-:S04]  /*0260*/  IMAD R0, R3, R6, R0 ;  /* 0x0000000603007224 */ /* 0x000fc800078e0200 */
[----:B------:R-:W-:-:S04]  /*0270*/  IMAD R3, R0, R2, R7 ;  /* 0x0000000200037224 */ /* 0x000fc800078e0207 */
[----:B0-----:R-:W-:-:S05]  /*0280*/  IMAD.WIDE R2, R3, 0x4, R4 ;  /* 0x0000000403027825 */ /* 0x001fca00078e0204 */
[----:B--2---:R-:W-:Y:S01]  /*0290*/  STG.E desc[UR4][R2.64], R9 ;  /* 0x0000000902007986 */ /* 0x004fe2000c101904 */
[----:B------:R-:W-:Y:S05]  /*02a0*/  EXIT ;  /* 0x000000000000794d */ /* 0x000fea0003800000 */
.L_x_2:
        /* <DEDUP_REMOVED lines=13> */
.L_x_5:


//--------------------- .nv.shared._Z22transpose_tiled_kernelPKfPfii --------------------------
	.section	.nv.shared._Z22transpose_tiled_kernelPKfPfii,"aw",@nobits
	.sectionflags	@""
	.align	4
.nv.shared._Z22transpose_tiled_kernelPKfPfii:
	.zero		5248


//--------------------- .nv.shared.reserved.0     --------------------------
	.section	.nv.shared.reserved.0,"aw",@nobits
	.weak		__nv_reservedSMEM_offset_0_alias
	.size		__nv_reservedSMEM_offset_0_alias, 0, 64
	.other		__nv_reservedSMEM_offset_0_alias,@"STO_CUDA_RESERVED_SHARED STV_DEFAULT"
__nv_reservedSMEM_offset_0_alias:
	.zero		0
	.zero		64


//--------------------- .nv.constant0._Z22transpose_tiled_kernelPKfPfii --------------------------
	.section	.nv.constant0._Z22transpose_tiled_kernelPKfPfii,"a",@progbits
	.sectionflags	@""
	.align	4
.nv.constant0._Z22transpose_tiled_kernelPKfPfii:
	.zero		920


//--------------------- .nv.constant0._Z19transpose_2d_kernelPKfPfii --------------------------
	.section	.nv.constant0._Z19transpose_2d_kernelPKfPfii,"a",@progbits
	.sectionflags	@""
	.align	4
.nv.constant0._Z19transpose_2d_kernelPKfPfii:
	.zero		920


//--------------------- .nv.constant0._Z16transpose_kernelPKfPfii --------------------------
	.section	.nv.constant0._Z16transpose_kernelPKfPfii,"a",@progbits
	.sectionflags	@""
	.align	4
.nv.constant0._Z16transpose_kernelPKfPfii:
	.zero		920


//--------------------- SYMBOLS --------------------------

	.type		.nv.reservedSmem.offset0,@object
	.size		.nv.reservedSmem.offset0,0x4
	.type		.nv.reservedSmem.cap,@object
	.size		.nv.reservedSmem.cap,0x4
